	.headerflags	@"EF_CUDA_TEXMODE_UNIFIED EF_CUDA_64BIT_ADDRESS EF_CUDA_ACCELERATORS EF_CUDA_SM90 EF_CUDA_VIRTUAL_SM(EF_CUDA_SM90)"
	.elftype	@"ET_EXEC"


//--------------------- .nv.info                  --------------------------
	.section	.nv.info,"",@"SHT_CUDA_INFO"
	.align	4


	//----- nvinfo : EIATTR_REGCOUNT
	.align		4
        /*0000*/ 	.byte	0x04, 0x2f
        /*0002*/ 	.short	(.L_1 - .L_0)
	.align		4
.L_0:
        /*0004*/ 	.word	index@(triton_poi_fused__unsafe_index_add_convolution_mul_sub_52)
        /*0008*/ 	.word	0x00000026


	//----- nvinfo : EIATTR_MIN_STACK_SIZE
	.align		4
.L_1:
        /*000c*/ 	.byte	0x04, 0x12
        /*000e*/ 	.short	(.L_3 - .L_2)
	.align		4
.L_2:
        /*0010*/ 	.word	index@(triton_poi_fused__unsafe_index_add_convolution_mul_sub_52)
        /*0014*/ 	.word	0x00000000


	//----- nvinfo : EIATTR_FRAME_SIZE
	.align		4
.L_3:
        /*0018*/ 	.byte	0x04, 0x11
        /*001a*/ 	.short	(.L_5 - .L_4)
	.align		4
.L_4:
        /*001c*/ 	.word	index@(triton_poi_fused__unsafe_index_add_convolution_mul_sub_52)
        /*0020*/ 	.word	0x00000000


	//----- nvinfo : EIATTR_MIN_STACK_SIZE
	.align		4
.L_5:
        /*0024*/ 	.byte	0x04, 0x12
        /*0026*/ 	.short	(.L_7 - .L_6)
	.align		4
.L_6:
        /*0028*/ 	.word	index@(triton_poi_fused__unsafe_index_add_convolution_mul_sub_52)
        /*002c*/ 	.word	0x00000000
.L_7:


//--------------------- .nv.info.triton_poi_fused__unsafe_index_add_convolution_mul_sub_52 --------------------------
	.section	.nv.info.triton_poi_fused__unsafe_index_add_convolution_mul_sub_52,"",@"SHT_CUDA_INFO"
	.sectionflags	@""
	.align	4


	//----- nvinfo : EIATTR_CUDA_API_VERSION
	.align		4
        /*0000*/ 	.byte	0x04, 0x37
        /*0002*/ 	.short	(.L_9 - .L_8)
.L_8:
        /*0004*/ 	.word	0x0000007c


	//----- nvinfo : EIATTR_KPARAM_INFO
	.align		4
.L_9:
        /*0008*/ 	.byte	0x04, 0x17
        /*000a*/ 	.short	(.L_11 - .L_10)
.L_10:
        /*000c*/ 	.word	0x00000000
        /*0010*/ 	.short	0x0009
        /*0012*/ 	.short	0x0048
        /*0014*/ 	.byte	0x00, 0xf0, 0x11, 0x00


	//----- nvinfo : EIATTR_KPARAM_INFO
	.align		4
.L_11:
        /*0018*/ 	.byte	0x04, 0x17
        /*001a*/ 	.short	(.L_13 - .L_12)
.L_12:
        /*001c*/ 	.word	0x00000000
        /*0020*/ 	.short	0x0008
        /*0022*/ 	.short	0x0040
        /*0024*/ 	.byte	0x00, 0xf4, 0x21, 0x00


	//----- nvinfo : EIATTR_KPARAM_INFO
	.align		4
.L_13:
        /*0028*/ 	.byte	0x04, 0x17
        /*002a*/ 	.short	(.L_15 - .L_14)
.L_14:
        /*002c*/ 	.word	0x00000000
        /*0030*/ 	.short	0x0007
        /*0032*/ 	.short	0x0038
        /*0034*/ 	.byte	0x00, 0xf4, 0x21, 0x00


	//----- nvinfo : EIATTR_KPARAM_INFO
	.align		4
.L_15:
        /*0038*/ 	.byte	0x04, 0x17
        /*003a*/ 	.short	(.L_17 - .L_16)
.L_16:
        /*003c*/ 	.word	0x00000000
        /*0040*/ 	.short	0x0006
        /*0042*/ 	.short	0x0030
        /*0044*/ 	.byte	0x00, 0xf4, 0x21, 0x00


	//----- nvinfo : EIATTR_KPARAM_INFO
	.align		4
.L_17:
        /*0048*/ 	.byte	0x04, 0x17
        /*004a*/ 	.short	(.L_19 - .L_18)
.L_18:
        /*004c*/ 	.word	0x00000000
        /*0050*/ 	.short	0x0005
        /*0052*/ 	.short	0x0028
        /*0054*/ 	.byte	0x00, 0xf4, 0x21, 0x00


	//----- nvinfo : EIATTR_KPARAM_INFO
	.align		4
.L_19:
        /*0058*/ 	.byte	0x04, 0x17
        /*005a*/ 	.short	(.L_21 - .L_20)
.L_20:
        /*005c*/ 	.word	0x00000000
        /*0060*/ 	.short	0x0004
        /*0062*/ 	.short	0x0020
        /*0064*/ 	.byte	0x00, 0xf4, 0x21, 0x00


	//----- nvinfo : EIATTR_KPARAM_INFO
	.align		4
.L_21:
        /*0068*/ 	.byte	0x04, 0x17
        /*006a*/ 	.short	(.L_23 - .L_22)
.L_22:
        /*006c*/ 	.word	0x00000000
        /*0070*/ 	.short	0x0003
        /*0072*/ 	.short	0x0018
        /*0074*/ 	.byte	0x00, 0xf4, 0x21, 0x00


	//----- nvinfo : EIATTR_KPARAM_INFO
	.align		4
.L_23:
        /*0078*/ 	.byte	0x04, 0x17
        /*007a*/ 	.short	(.L_25 - .L_24)
.L_24:
        /*007c*/ 	.word	0x00000000
        /*0080*/ 	.short	0x0002
        /*0082*/ 	.short	0x0010
        /*0084*/ 	.byte	0x00, 0xf4, 0x21, 0x00


	//----- nvinfo : EIATTR_KPARAM_INFO
	.align		4
.L_25:
        /*0088*/ 	.byte	0x04, 0x17
        /*008a*/ 	.short	(.L_27 - .L_26)
.L_26:
        /*008c*/ 	.word	0x00000000
        /*0090*/ 	.short	0x0001
        /*0092*/ 	.short	0x0008
        /*0094*/ 	.byte	0x00, 0xf4, 0x21, 0x00


	//----- nvinfo : EIATTR_KPARAM_INFO
	.align		4
.L_27:
        /*0098*/ 	.byte	0x04, 0x17
        /*009a*/ 	.short	(.L_29 - .L_28)
.L_28:
        /*009c*/ 	.word	0x00000000
        /*00a0*/ 	.short	0x0000
        /*00a2*/ 	.short	0x0000
        /*00a4*/ 	.byte	0x00, 0xf4, 0x21, 0x00


	//----- nvinfo : EIATTR_SPARSE_MMA_MASK
	.align		4
.L_29:
        /*00a8*/ 	.byte	0x03, 0x50
        /*00aa*/ 	.short	0x0000


	//----- nvinfo : EIATTR_MAXREG_COUNT
	.align		4
        /*00ac*/ 	.byte	0x03, 0x1b
        /*00ae*/ 	.short	0x00ff


	//----- nvinfo : EIATTR_EXIT_INSTR_OFFSETS
	.align		4
        /*00b0*/ 	.byte	0x04, 0x1c
        /*00b2*/ 	.short	(.L_31 - .L_30)


	//   ....[0]....
.L_30:
        /*00b4*/ 	.word	0x00000dc0


	//----- nvinfo : EIATTR_REQNTID
	.align		4
.L_31:
        /*00b8*/ 	.byte	0x04, 0x10
        /*00ba*/ 	.short	(.L_33 - .L_32)
.L_32:
        /*00bc*/ 	.word	0x00000080
        /*00c0*/ 	.word	0x00000001
        /*00c4*/ 	.word	0x00000001


	//----- nvinfo : EIATTR_CBANK_PARAM_SIZE
	.align		4
.L_33:
        /*00c8*/ 	.byte	0x03, 0x19
        /*00ca*/ 	.short	0x004c


	//----- nvinfo : EIATTR_PARAM_CBANK
	.align		4
        /*00cc*/ 	.byte	0x04, 0x0a
        /*00ce*/ 	.short	(.L_35 - .L_34)
	.align		4
.L_34:
        /*00d0*/ 	.word	index@(.nv.constant0.triton_poi_fused__unsafe_index_add_convolution_mul_sub_52)
        /*00d4*/ 	.short	0x0210
        /*00d6*/ 	.short	0x004c


	//----- nvinfo : EIATTR_SW_WAR
	.align		4
.L_35:
        /*00d8*/ 	.byte	0x04, 0x36
        /*00da*/ 	.short	(.L_37 - .L_36)
.L_36:
        /*00dc*/ 	.word	0x00000008
.L_37:


//--------------------- .nv.callgraph             --------------------------
	.section	.nv.callgraph,"",@"SHT_CUDA_CALLGRAPH"
	.align	4
	.sectionentsize	8
	.align		4
        /*0000*/ 	.word	0x00000000
	.align		4
        /*0004*/ 	.word	0xffffffff
	.align		4
        /*0008*/ 	.word	0x00000000
	.align		4
        /*000c*/ 	.word	0xfffffffe
	.align		4
        /*0010*/ 	.word	0x00000000
	.align		4
        /*0014*/ 	.word	0xfffffffd
	.align		4
        /*0018*/ 	.word	0x00000000
	.align		4
        /*001c*/ 	.word	0xfffffffc


//--------------------- .text.triton_poi_fused__unsafe_index_add_convolution_mul_sub_52 --------------------------
	.section	.text.triton_poi_fused__unsafe_index_add_convolution_mul_sub_52,"ax",@progbits
	.align	128
        .global         triton_poi_fused__unsafe_index_add_convolution_mul_sub_52
        .type           triton_poi_fused__unsafe_index_add_convolution_mul_sub_52,@function
        .size           triton_poi_fused__unsafe_index_add_convolution_mul_sub_52,(.L_x_1 - triton_poi_fused__unsafe_index_add_convolution_mul_sub_52)
        .other          triton_poi_fused__unsafe_index_add_convolution_mul_sub_52,@"STO_CUDA_ENTRY STV_DEFAULT"
triton_poi_fused__unsafe_index_add_convolution_mul_sub_52:
.text.triton_poi_fused__unsafe_index_add_convolution_mul_sub_52:
[----:B------:R-:W-:Y:S01]  /*0000*/  LDC R1, c[0x0][0x28] ;  /* 0x00000a00ff017b82 */ /* 0x000fe20000000800 */
[----:B------:R-:W1:Y:S07]  /*0010*/  S2R R0, SR_TID.X ;  /* 0x0000000000007919 */ /* 0x000e6e0000002100 */
[----:B------:R-:W2:Y:S01]  /*0020*/  LDC.64 R16, c[0x0][0x218] ;  /* 0x00008600ff107b82 */ /* 0x000ea20000000a00 */
[----:B------:R-:W-:Y:S01]  /*0030*/  ULDC.64 UR4, c[0x0][0x208] ;  /* 0x0000820000047ab9 */ /* 0x000fe20000000a00 */
[----:B------:R-:W-:Y:S01]  /*0040*/  ULDC.64 UR6, c[0x0][0x228] ;  /* 0x00008a0000067ab9 */ /* 0x000fe20000000a00 */
[----:B------:R-:W3:Y:S05]  /*0050*/  S2R R3, SR_CTAID.X ;  /* 0x0000000000037919 */ /* 0x000eea0000002500 */
[----:B------:R-:W4:Y:S08]  /*0060*/  LDC.64 R28, c[0x0][0x220] ;  /* 0x00008800ff1c7b82 */ /* 0x000f300000000a00 */
[----:B------:R-:W5:Y:S01]  /*0070*/  LDC.64 R30, c[0x0][0x238] ;  /* 0x00008e00ff1e7b82 */ /* 0x000f620000000a00 */
[----:B-1----:R-:W-:-:S05]  /*0080*/  IMAD.SHL.U32 R0, R0, 0x4, RZ ;  /* 0x0000000400007824 */ /* 0x002fca00078e00ff */
[----:B------:R-:W-:-:S05]  /*0090*/  LOP3.LUT R0, R0, 0x1fc, RZ, 0xc0, !PT ;  /* 0x000001fc00007812 */ /* 0x000fca00078ec0ff */
[----:B---3--:R-:W-:-:S05]  /*00a0*/  IMAD R0, R3, 0x200, R0 ;  /* 0x0000020003007824 */ /* 0x008fca00078e0200 */
[----:B------:R-:W-:-:S04]  /*00b0*/  SHF.R.S32.HI R5, RZ, 0x1f, R0 ;  /* 0x0000001fff057819 */ /* 0x000fc80000011400 */
[----:B------:R-:W-:-:S04]  /*00c0*/  LEA.HI R5, R5, R0, RZ, 0x6 ;  /* 0x0000000005057211 */ /* 0x000fc800078f30ff */
[----:B------:R-:W-:-:S04]  /*00d0*/  SHF.R.S32.HI R2, RZ, 0x6, R5 ;  /* 0x00000006ff027819 */ /* 0x000fc80000011405 */
[----:B------:R-:W-:-:S04]  /*00e0*/  LEA.HI R4, R2, R2, RZ, 0x6 ;  /* 0x0000000202047211 */ /* 0x000fc800078f30ff */
[----:B------:R-:W-:-:S04]  /*00f0*/  LOP3.LUT R7, R4, 0xffffffc0, RZ, 0xc0, !PT ;  /* 0xffffffc004077812 */ /* 0x000fc800078ec0ff */
[----:B------:R-:W-:Y:S02]  /*0100*/  IADD3 R2, R2, -R7, RZ ;  /* 0x8000000702027210 */ /* 0x000fe40007ffe0ff */
[----:B------:R-:W-:Y:S02]  /*0110*/  LOP3.LUT R7, R5, 0xffffffc0, RZ, 0xc0, !PT ;  /* 0xffffffc005077812 */ /* 0x000fe400078ec0ff */
[----:B------:R-:W1:Y:S01]  /*0120*/  LDC.64 R4, c[0x0][0x248] ;  /* 0x00009200ff047b82 */ /* 0x000e620000000a00 */
[----:B--2---:R-:W-:-:S06]  /*0130*/  IMAD.WIDE R16, R2, 0x8, R16 ;  /* 0x0000000802107825 */ /* 0x004fcc00078e0210 */
[----:B------:R-:W2:Y:S01]  /*0140*/  LDG.E.EL.64 R16, desc[UR4][R16.64] ;  /* 0x0000000410107981 */ /* 0x000ea2000c2e1b00 */
[----:B------:R-:W-:-:S04]  /*0150*/  IMAD.IADD R7, R0, 0x1, -R7 ;  /* 0x0000000100077824 */ /* 0x000fc800078e0a07 */
[----:B----4-:R-:W-:-:S06]  /*0160*/  IMAD.WIDE R8, R7, 0x8, R28 ;  /* 0x0000000807087825 */ /* 0x010fcc00078e021c */
[----:B------:R-:W3:Y:S01]  /*0170*/  LDG.E.EL.128 R8, desc[UR4][R8.64] ;  /* 0x0000000408087981 */ /* 0x000ee2000c2e1d00 */
[----:B-----5:R-:W-:-:S06]  /*0180*/  IMAD.WIDE R12, R7, 0x8, R30 ;  /* 0x00000008070c7825 */ /* 0x020fcc00078e021e */
[----:B------:R-:W4:Y:S01]  /*0190*/  LDG.E.EL.128 R12, desc[UR4][R12.64] ;  /* 0x000000040c0c7981 */ /* 0x000f22000c2e1d00 */
[----:B-1----:R-:W-:-:S06]  /*01a0*/  IMAD.WIDE R4, R2, 0x8, R4 ;  /* 0x0000000802047825 */ /* 0x002fcc00078e0204 */
[----:B------:R-:W5:Y:S01]  /*01b0*/  LDG.E.EL.64 R4, desc[UR4][R4.64] ;  /* 0x0000000404047981 */ /* 0x000f62000c2e1b00 */
[----:B------:R-:W-:Y:S02]  /*01c0*/  SHF.R.S32.HI R3, RZ, 0x16, R3 ;  /* 0x00000016ff037819 */ /* 0x000fe40000011403 */
[----:B------:R-:W-:Y:S02]  /*01d0*/  IADD3 R23, R0, 0x2, RZ ;  /* 0x0000000200177810 */ /* 0x000fe40007ffe0ff */
[----:B------:R-:W-:Y:S02]  /*01e0*/  SGXT R3, R3, 0x1 ;  /* 0x000000010303781a */ /* 0x000fe40000000200 */
[----:B--2---:R-:W-:-:S04]  /*01f0*/  SHF.R.U32.HI R19, RZ, 0x1d, R17 ;  /* 0x0000001dff137819 */ /* 0x004fc80000011611 */
[----:B------:R-:W-:-:S04]  /*0200*/  LOP3.LUT R19, R19, 0x4, RZ, 0xc0, !PT ;  /* 0x0000000413137812 */ /* 0x000fc800078ec0ff */
[----:B------:R-:W-:Y:S02]  /*0210*/  IADD3 R6, P0, R16, R19, RZ ;  /* 0x0000001310067210 */ /* 0x000fe40007f1e0ff */
[----:B------:R-:W-:Y:S02]  /*0220*/  LEA.HI R16, R3, R0, RZ, 0xc ;  /* 0x0000000003107211 */ /* 0x000fe400078f60ff */
[----:B---3--:R-:W-:Y:S01]  /*0230*/  SHF.R.U32.HI R24, RZ, 0x1b, R9 ;  /* 0x0000001bff187819 */ /* 0x008fe20000011609 */
[----:B------:R-:W-:Y:S01]  /*0240*/  IMAD.X R17, RZ, RZ, R17, P0 ;  /* 0x000000ffff117224 */ /* 0x000fe200000e0611 */
[----:B------:R-:W-:Y:S02]  /*0250*/  LEA R19, P0, R8, UR6, 0x2 ;  /* 0x0000000608137c11 */ /* 0x000fe4000f8010ff */
[----:B------:R-:W-:Y:S02]  /*0260*/  LOP3.LUT R24, R24, 0x10, RZ, 0xc0, !PT ;  /* 0x0000001018187812 */ /* 0x000fe400078ec0ff */
[----:B------:R-:W-:-:S02]  /*0270*/  LEA.HI.X R8, R8, UR7, R9, 0x2, P0 ;  /* 0x0000000708087c11 */ /* 0x000fc400080f1409 */
[----:B------:R-:W-:Y:S01]  /*0280*/  LEA.HI R9, R3, R23, RZ, 0x6 ;  /* 0x0000001703097211 */ /* 0x000fe200078f30ff */
[----:B------:R-:W-:Y:S01]  /*0290*/  IMAD.SHL.U32 R3, R6, 0x10, RZ ;  /* 0x0000001006037824 */ /* 0x000fe200078e00ff */
[----:B------:R-:W-:Y:S02]  /*02a0*/  SHF.R.S32.HI R16, RZ, 0xc, R16 ;  /* 0x0000000cff107819 */ /* 0x000fe40000011410 */
[----:B------:R-:W-:Y:S02]  /*02b0*/  IADD3 R24, P0, R24, R19, RZ ;  /* 0x0000001318187210 */ /* 0x000fe40007f1e0ff */
[----:B------:R-:W-:Y:S02]  /*02c0*/  LOP3.LUT R18, R9, 0xffffffc0, RZ, 0xc0, !PT ;  /* 0xffffffc009127812 */ /* 0x000fe400078ec0ff */
[----:B------:R-:W-:Y:S02]  /*02d0*/  LEA.HI R9, R16, R16, RZ, 0x2 ;  /* 0x0000001010097211 */ /* 0x000fe400078f10ff */
[----:B------:R-:W-:Y:S01]  /*02e0*/  SHF.L.U64.HI R17, R6, 0x4, R17 ;  /* 0x0000000406117819 */ /* 0x000fe20000010211 */
[----:B------:R-:W-:Y:S01]  /*02f0*/  IMAD.X R6, RZ, RZ, R8, P0 ;  /* 0x000000ffff067224 */ /* 0x000fe200000e0608 */
[----:B------:R-:W-:-:S02]  /*0300*/  IADD3 R32, P0, R3, R24, RZ ;  /* 0x0000001803207210 */ /* 0x000fc40007f1e0ff */
[----:B------:R-:W-:Y:S02]  /*0310*/  LOP3.LUT R9, R9, 0xfffffffc, RZ, 0xc0, !PT ;  /* 0xfffffffc09097812 */ /* 0x000fe400078ec0ff */
[----:B------:R-:W-:Y:S01]  /*0320*/  IADD3 R23, R23, -R18, RZ ;  /* 0x8000001217177210 */ /* 0x000fe20007ffe0ff */
[----:B------:R-:W-:Y:S01]  /*0330*/  IMAD.X R33, R17, 0x1, R6, P0 ;  /* 0x0000000111217824 */ /* 0x000fe200000e0606 */
[----:B----4-:R-:W-:Y:S01]  /*0340*/  SHF.R.U32.HI R18, RZ, 0x1b, R13 ;  /* 0x0000001bff127819 */ /* 0x010fe2000001160d */
[----:B------:R-:W-:Y:S01]  /*0350*/  IMAD.IADD R21, R16, 0x1, -R9 ;  /* 0x0000000110157824 */ /* 0x000fe200078e0a09 */
[----:B------:R-:W-:Y:S02]  /*0360*/  LEA R9, P0, R12, UR6, 0x2 ;  /* 0x000000060c097c11 */ /* 0x000fe4000f8010ff */
[----:B------:R-:W-:Y:S02]  /*0370*/  LOP3.LUT R18, R18, 0x10, RZ, 0xc0, !PT ;  /* 0x0000001012127812 */ /* 0x000fe400078ec0ff */
[----:B------:R-:W-:-:S02]  /*0380*/  LEA.HI.X R12, R12, UR7, R13, 0x2, P0 ;  /* 0x000000070c0c7c11 */ /* 0x000fc400080f140d */
[----:B------:R-:W-:Y:S02]  /*0390*/  IADD3 R18, P0, R18, R9, RZ ;  /* 0x0000000912127210 */ /* 0x000fe40007f1e0ff */
[----:B-----5:R-:W-:Y:S02]  /*03a0*/  SHF.R.U32.HI R19, RZ, 0x1d, R5 ;  /* 0x0000001dff137819 */ /* 0x020fe40000011605 */
[----:B------:R-:W-:Y:S01]  /*03b0*/  SHF.L.U32 R16, R16, 0x4, RZ ;  /* 0x0000000410107819 */ /* 0x000fe200000006ff */
[----:B------:R-:W-:Y:S01]  /*03c0*/  IMAD.X R9, RZ, RZ, R12, P0 ;  /* 0x000000ffff097224 */ /* 0x000fe200000e060c */
[----:B------:R-:W-:Y:S02]  /*03d0*/  IADD3 R26, P0, R18, R3, RZ ;  /* 0x00000003121a7210 */ /* 0x000fe40007f1e0ff */
[----:B------:R-:W-:Y:S01]  /*03e0*/  LOP3.LUT R19, R19, 0x4, RZ, 0xc0, !PT ;  /* 0x0000000413137812 */ /* 0x000fe200078ec0ff */
[----:B------:R-:W-:-:S04]  /*03f0*/  IMAD.WIDE R32, R16, 0x4, R32 ;  /* 0x0000000410207825 */ /* 0x000fc800078e0220 */
[----:B------:R-:W-:Y:S01]  /*0400*/  IMAD.X R27, R9, 0x1, R17, P0 ;  /* 0x00000001091b7824 */ /* 0x000fe200000e0611 */
[----:B------:R-:W-:Y:S01]  /*0410*/  IADD3 R19, P0, R4, R19, RZ ;  /* 0x0000001304137210 */ /* 0x000fe20007f1e0ff */
[----:B------:R1:W2:Y:S01]  /*0420*/  LDG.E.EL R22, desc[UR4][R32.64] ;  /* 0x0000000420167981 */ /* 0x0002a2000c2e1900 */
[----:B------:R-:W-:Y:S02]  /*0430*/  IMAD.WIDE R26, R16, 0x4, R26 ;  /* 0x00000004101a7825 */ /* 0x000fe400078e021a */
[----:B------:R-:W-:Y:S02]  /*0440*/  IADD3.X R20, RZ, R5, RZ, P0, !PT ;  /* 0x00000005ff147210 */ /* 0x000fe400007fe4ff */
[----:B------:R-:W1:Y:S02]  /*0450*/  LDC.64 R4, c[0x0][0x230] ;  /* 0x00008c00ff047b82 */ /* 0x000e640000000a00 */
[C---:B------:R-:W-:Y:S01]  /*0460*/  SHF.L.U64.HI R20, R19.reuse, 0x4, R20 ;  /* 0x0000000413147819 */ /* 0x040fe20000010214 */
[----:B------:R-:W-:Y:S01]  /*0470*/  IMAD.SHL.U32 R19, R19, 0x10, RZ ;  /* 0x0000001013137824 */ /* 0x000fe200078e00ff */
[----:B------:R3:W4:Y:S01]  /*0480*/  LDG.E.EL R8, desc[UR4][R26.64] ;  /* 0x000000041a087981 */ /* 0x000722000c2e1900 */
[----:B-1----:R-:W-:-:S03]  /*0490*/  IMAD.WIDE R32, R21, 0x4, R4 ;  /* 0x0000000415207825 */ /* 0x002fc600078e0204 */
[----:B------:R-:W1:Y:S01]  /*04a0*/  LDC.64 R4, c[0x0][0x240] ;  /* 0x00009000ff047b82 */ /* 0x000e620000000a00 */
[----:B------:R-:W-:Y:S01]  /*04b0*/  IADD3 R12, P0, R19, R24, RZ ;  /* 0x00000018130c7210 */ /* 0x000fe20007f1e0ff */
[----:B------:R-:W2:Y:S04]  /*04c0*/  LDG.E.EL R21, desc[UR4][R32.64] ;  /* 0x0000000420157981 */ /* 0x000ea8000c2e1900 */
[----:B------:R-:W-:Y:S02]  /*04d0*/  IMAD.X R13, R20, 0x1, R6, P0 ;  /* 0x00000001140d7824 */ /* 0x000fe400000e0606 */
[----:B-1----:R-:W-:Y:S01]  /*04e0*/  IMAD.WIDE R4, R7, 0x4, R4 ;  /* 0x0000000407047825 */ /* 0x002fe200078e0204 */
[----:B------:R-:W-:-:S03]  /*04f0*/  IADD3 R24, P0, R19, R18, RZ ;  /* 0x0000001213187210 */ /* 0x000fc60007f1e0ff */
[----:B------:R-:W-:Y:S02]  /*0500*/  IMAD.WIDE R12, R16, 0x4, R12 ;  /* 0x00000004100c7825 */ /* 0x000fe400078e020c */
[----:B------:R-:W5:Y:S01]  /*0510*/  LDG.E.EL.128 R4, desc[UR4][R4.64] ;  /* 0x0000000404047981 */ /* 0x000f62000c2e1d00 */
[----:B------:R-:W-:-:S03]  /*0520*/  IADD3.X R25, R20, R9, RZ, P0, !PT ;  /* 0x0000000914197210 */ /* 0x000fc600007fe4ff */
[----:B------:R1:W5:Y:S01]  /*0530*/  LDG.E.EL R12, desc[UR4][R12.64] ;  /* 0x000000040c0c7981 */ /* 0x000362000c2e1900 */
[----:B---3--:R-:W-:Y:S01]  /*0540*/  SHF.R.U32.HI R26, RZ, 0x1b, R15 ;  /* 0x0000001bff1a7819 */ /* 0x008fe2000001160f */
[----:B------:R-:W-:-:S03]  /*0550*/  IMAD.WIDE R24, R16, 0x4, R24 ;  /* 0x0000000410187825 */ /* 0x000fc600078e0218 */
[----:B------:R-:W-:-:S03]  /*0560*/  LOP3.LUT R26, R26, 0x10, RZ, 0xc0, !PT ;  /* 0x000000101a1a7812 */ /* 0x000fc600078ec0ff */
[----:B------:R3:W3:Y:S01]  /*0570*/  LDG.E.EL R24, desc[UR4][R24.64] ;  /* 0x0000000418187981 */ /* 0x0006e2000c2e1900 */
[C---:B--2---:R-:W-:Y:S01]  /*0580*/  FADD R9, R21.reuse, R22 ;  /* 0x0000001615097221 */ /* 0x044fe20000000000 */
[----:B----4-:R-:W-:Y:S01]  /*0590*/  FADD R8, R21, R8 ;  /* 0x0000000815087221 */ /* 0x010fe20000000000 */
[----:B------:R-:W-:-:S03]  /*05a0*/  SHF.R.U32.HI R22, RZ, 0x1b, R11 ;  /* 0x0000001bff167819 */ /* 0x000fc6000001160b */
[----:B------:R-:W-:Y:S01]  /*05b0*/  FADD R8, -R9, R8 ;  /* 0x0000000809087221 */ /* 0x000fe20000000100 */
[----:B-1----:R-:W-:-:S03]  /*05c0*/  LOP3.LUT R13, R22, 0x10, RZ, 0xc0, !PT ;  /* 0x00000010160d7812 */ /* 0x002fc600078ec0ff */
[----:B-----5:R-:W-:Y:S01]  /*05d0*/  FFMA R18, R4, R8, R9 ;  /* 0x0000000804127223 */ /* 0x020fe20000000009 */
[----:B------:R-:W-:-:S04]  /*05e0*/  LEA R8, P0, R10, UR6, 0x2 ;  /* 0x000000060a087c11 */ /* 0x000fc8000f8010ff */
[----:B------:R-:W-:Y:S02]  /*05f0*/  LEA.HI.X R27, R10, UR7, R11, 0x2, P0 ;  /* 0x000000070a1b7c11 */ /* 0x000fe400080f140b */
[----:B------:R-:W-:-:S05]  /*0600*/  IADD3 R13, P0, R13, R8, RZ ;  /* 0x000000080d0d7210 */ /* 0x000fca0007f1e0ff */
[----:B------:R-:W-:Y:S01]  /*0610*/  IMAD.X R27, RZ, RZ, R27, P0 ;  /* 0x000000ffff1b7224 */ /* 0x000fe200000e061b */
[----:B------:R-:W-:-:S05]  /*0620*/  IADD3 R8, P0, R13, R3, RZ ;  /* 0x000000030d087210 */ /* 0x000fca0007f1e0ff */
[----:B------:R-:W-:Y:S02]  /*0630*/  IMAD.X R9, R27, 0x1, R17, P0 ;  /* 0x000000011b097824 */ /* 0x000fe400000e0611 */
[----:B------:R-:W-:Y:S01]  /*0640*/  IMAD.WIDE R10, R16, 0x4, R8 ;  /* 0x00000004100a7825 */ /* 0x000fe200078e0208 */
[----:B------:R-:W-:-:S04]  /*0650*/  LEA R9, P0, R14, UR6, 0x2 ;  /* 0x000000060e097c11 */ /* 0x000fc8000f8010ff */
[----:B---3--:R-:W-:Y:S01]  /*0660*/  LEA.HI.X R25, R14, UR7, R15, 0x2, P0 ;  /* 0x000000070e197c11 */ /* 0x008fe200080f140f */
[----:B------:R-:W2:Y:S01]  /*0670*/  LDG.E.EL R22, desc[UR4][R10.64] ;  /* 0x000000040a167981 */ /* 0x000ea2000c2e1900 */
[----:B------:R-:W-:Y:S01]  /*0680*/  IADD3 R26, P0, R26, R9, RZ ;  /* 0x000000091a1a7210 */ /* 0x000fe20007f1e0ff */
[----:B------:R-:W-:-:S06]  /*0690*/  IMAD.WIDE R8, R23, 0x8, R28 ;  /* 0x0000000817087825 */ /* 0x000fcc00078e021c */
[----:B------:R-:W3:Y:S01]  /*06a0*/  LDG.E.EL.128 R8, desc[UR4][R8.64] ;  /* 0x0000000408087981 */ /* 0x000ee2000c2e1d00 */
[----:B------:R-:W-:Y:S02]  /*06b0*/  IADD3.X R25, RZ, R25, RZ, P0, !PT ;  /* 0x00000019ff197210 */ /* 0x000fe400007fe4ff */
[----:B------:R-:W-:Y:S01]  /*06c0*/  IADD3 R14, P0, R26, R3, RZ ;  /* 0x000000031a0e7210 */ /* 0x000fe20007f1e0ff */
[C---:B------:R-:W-:Y:S01]  /*06d0*/  FADD R29, R21.reuse, R12 ;  /* 0x0000000c151d7221 */ /* 0x040fe20000000000 */
[----:B------:R-:W-:-:S03]  /*06e0*/  FADD R24, R21, R24 ;  /* 0x0000001815187221 */ /* 0x000fc60000000000 */
[----:B------:R-:W-:Y:S01]  /*06f0*/  IMAD.X R15, R25, 0x1, R17, P0 ;  /* 0x00000001190f7824 */ /* 0x000fe200000e0611 */
[----:B------:R-:W-:Y:S01]  /*0700*/  IADD3 R12, P0, R19, R13, RZ ;  /* 0x0000000d130c7210 */ /* 0x000fe20007f1e0ff */
[----:B------:R-:W-:Y:S01]  /*0710*/  FADD R24, -R29, R24 ;  /* 0x000000181d187221 */ /* 0x000fe20000000100 */
[----:B------:R-:W-:-:S04]  /*0720*/  IMAD.WIDE R14, R16, 0x4, R14 ;  /* 0x00000004100e7825 */ /* 0x000fc800078e020e */
[----:B------:R-:W-:Y:S01]  /*0730*/  FFMA R29, R4, R24, R29 ;  /* 0x00000018041d7223 */ /* 0x000fe2000000001d */
[----:B------:R-:W-:Y:S01]  /*0740*/  IMAD.X R13, R20, 0x1, R27, P0 ;  /* 0x00000001140d7824 */ /* 0x000fe200000e061b */
[----:B------:R1:W4:Y:S01]  /*0750*/  LDG.E.EL R28, desc[UR4][R14.64] ;  /* 0x000000040e1c7981 */ /* 0x000322000c2e1900 */
[----:B------:R-:W-:-:S04]  /*0760*/  IMAD.WIDE R32, R16, 0x4, R12 ;  /* 0x0000000410207825 */ /* 0x000fc800078e020c */
[----:B------:R-:W-:Y:S01]  /*0770*/  IMAD.WIDE R12, R23, 0x8, R30 ;  /* 0x00000008170c7825 */ /* 0x000fe200078e021e */
[----:B------:R-:W-:Y:S01]  /*0780*/  IADD3 R26, P1, R19, R26, RZ ;  /* 0x0000001a131a7210 */ /* 0x000fe20007f3e0ff */
[----:B------:R5:W5:Y:S01]  /*0790*/  LDG.E.EL R4, desc[UR4][R32.64] ;  /* 0x0000000420047981 */ /* 0x000b62000c2e1900 */
[--C-:B---3--:R-:W-:Y:S02]  /*07a0*/  SHF.R.U32.HI R24, RZ, 0x1b, R9.reuse ;  /* 0x0000001bff187819 */ /* 0x108fe40000011609 */
[----:B-1----:R-:W-:Y:S02]  /*07b0*/  LEA R15, P0, R8, UR6, 0x2 ;  /* 0x00000006080f7c11 */ /* 0x002fe4000f8010ff */
[----:B------:R-:W-:Y:S02]  /*07c0*/  LOP3.LUT R24, R24, 0x10, RZ, 0xc0, !PT ;  /* 0x0000001018187812 */ /* 0x000fe400078ec0ff */
[----:B------:R-:W-:Y:S02]  /*07d0*/  LEA.HI.X R9, R8, UR7, R9, 0x2, P0 ;  /* 0x0000000708097c11 */ /* 0x000fe400080f1409 */
[----:B------:R-:W-:-:S02]  /*07e0*/  IADD3 R24, P0, R24, R15, RZ ;  /* 0x0000000f18187210 */ /* 0x000fc40007f1e0ff */
[----:B------:R-:W3:Y:S01]  /*07f0*/  LDG.E.EL.128 R12, desc[UR4][R12.64] ;  /* 0x000000040c0c7981 */ /* 0x000ee2000c2e1d00 */
[----:B------:R-:W-:Y:S01]  /*0800*/  IADD3.X R27, R20, R25, RZ, P1, !PT ;  /* 0x00000019141b7210 */ /* 0x000fe20000ffe4ff */
[C---:B--2---:R-:W-:Y:S01]  /*0810*/  FADD R8, R21.reuse, R22 ;  /* 0x0000001615087221 */ /* 0x044fe20000000000 */
[----:B------:R-:W-:Y:S02]  /*0820*/  IMAD.X R9, RZ, RZ, R9, P0 ;  /* 0x000000ffff097224 */ /* 0x000fe400000e0609 */
[----:B----4-:R-:W-:Y:S01]  /*0830*/  FADD R25, R21, R28 ;  /* 0x0000001c15197221 */ /* 0x010fe20000000000 */
[----:B------:R-:W-:Y:S01]  /*0840*/  IMAD.WIDE R22, R16, 0x4, R26 ;  /* 0x0000000410167825 */ /* 0x000fe200078e021a */
[----:B------:R-:W-:-:S03]  /*0850*/  IADD3 R26, P0, R24, R3, RZ ;  /* 0x00000003181a7210 */ /* 0x000fc60007f1e0ff */
[----:B------:R-:W-:Y:S01]  /*0860*/  FADD R25, -R8, R25 ;  /* 0x0000001908197221 */ /* 0x000fe20000000100 */
[----:B------:R-:W-:Y:S01]  /*0870*/  IADD3 R24, P1, R19, R24, RZ ;  /* 0x0000001813187210 */ /* 0x000fe20007f3e0ff */
[----:B------:R-:W-:Y:S02]  /*0880*/  IMAD.X R27, R9, 0x1, R17, P0 ;  /* 0x00000001091b7824 */ /* 0x000fe400000e0611 */
[----:B------:R-:W-:Y:S01]  /*0890*/  FFMA R8, R5, R25, R8 ;  /* 0x0000001905087223 */ /* 0x000fe20000000008 */
[----:B------:R-:W-:Y:S01]  /*08a0*/  IADD3.X R25, R20, R9, RZ, P1, !PT ;  /* 0x0000000914197210 */ /* 0x000fe20000ffe4ff */
[----:B------:R-:W2:Y:S01]  /*08b0*/  LDG.E.EL R22, desc[UR4][R22.64] ;  /* 0x0000000416167981 */ /* 0x000ea2000c2e1900 */
[----:B-----5:R-:W-:-:S04]  /*08c0*/  IMAD.WIDE R32, R16, 0x4, R26 ;  /* 0x0000000410207825 */ /* 0x020fc800078e021a */
[----:B------:R-:W-:Y:S02]  /*08d0*/  IMAD.WIDE R26, R16, 0x4, R24 ;  /* 0x00000004101a7825 */ /* 0x000fe400078e0218 */
[----:B------:R1:W4:Y:S04]  /*08e0*/  LDG.E.EL R24, desc[UR4][R32.64] ;  /* 0x0000000420187981 */ /* 0x000328000c2e1900 */
[----:B------:R-:W5:Y:S01]  /*08f0*/  LDG.E.EL R26, desc[UR4][R26.64] ;  /* 0x000000041a1a7981 */ /* 0x000f62000c2e1900 */
[----:B-1----:R-:W-:-:S04]  /*0900*/  SHF.R.U32.HI R32, RZ, 0x1b, R11 ;  /* 0x0000001bff207819 */ /* 0x002fc8000001160b */
[----:B------:R-:W-:Y:S02]  /*0910*/  LOP3.LUT R32, R32, 0x10, RZ, 0xc0, !PT ;  /* 0x0000001020207812 */ /* 0x000fe400078ec0ff */
[--C-:B---3--:R-:W-:Y:S02]  /*0920*/  SHF.R.U32.HI R30, RZ, 0x1b, R13.reuse ;  /* 0x0000001bff1e7819 */ /* 0x108fe4000001160d */
[----:B------:R-:W-:Y:S02]  /*0930*/  LEA R9, P0, R12, UR6, 0x2 ;  /* 0x000000060c097c11 */ /* 0x000fe4000f8010ff */
[----:B------:R-:W-:Y:S02]  /*0940*/  LOP3.LUT R30, R30, 0x10, RZ, 0xc0, !PT ;  /* 0x000000101e1e7812 */ /* 0x000fe400078ec0ff */
[----:B------:R-:W-:Y:S02]  /*0950*/  LEA.HI.X R12, R12, UR7, R13, 0x2, P0 ;  /* 0x000000070c0c7c11 */ /* 0x000fe400080f140d */
[----:B------:R-:W-:-:S05]  /*0960*/  IADD3 R30, P0, R30, R9, RZ ;  /* 0x000000091e1e7210 */ /* 0x000fca0007f1e0ff */
[----:B------:R-:W-:Y:S01]  /*0970*/  IMAD.X R9, RZ, RZ, R12, P0 ;  /* 0x000000ffff097224 */ /* 0x000fe200000e060c */
[----:B------:R-:W-:Y:S02]  /*0980*/  IADD3 R12, P0, R30, R3, RZ ;  /* 0x000000031e0c7210 */ /* 0x000fe40007f1e0ff */
[----:B------:R-:W-:-:S03]  /*0990*/  IADD3 R30, P1, R19, R30, RZ ;  /* 0x0000001e131e7210 */ /* 0x000fc60007f3e0ff */
[----:B------:R-:W-:Y:S01]  /*09a0*/  IMAD.X R13, R9, 0x1, R17, P0 ;  /* 0x00000001090d7824 */ /* 0x000fe200000e0611 */
[----:B------:R-:W-:Y:S02]  /*09b0*/  IADD3.X R31, R20, R9, RZ, P1, !PT ;  /* 0x00000009141f7210 */ /* 0x000fe40000ffe4ff */
[----:B------:R-:W-:-:S04]  /*09c0*/  LEA R9, P0, R10, UR6, 0x2 ;  /* 0x000000060a097c11 */ /* 0x000fc8000f8010ff */
[----:B------:R-:W-:Y:S02]  /*09d0*/  LEA.HI.X R10, R10, UR7, R11, 0x2, P0 ;  /* 0x000000070a0a7c11 */ /* 0x000fe400080f140b */
[----:B------:R-:W-:-:S05]  /*09e0*/  IADD3 R32, P0, R32, R9, RZ ;  /* 0x0000000920207210 */ /* 0x000fca0007f1e0ff */
[----:B------:R-:W-:Y:S01]  /*09f0*/  IMAD.X R9, RZ, RZ, R10, P0 ;  /* 0x000000ffff097224 */ /* 0x000fe200000e060a */
[----:B------:R-:W-:Y:S02]  /*0a00*/  IADD3 R34, P0, R32, R3, RZ ;  /* 0x0000000320227210 */ /* 0x000fe40007f1e0ff */
[----:B------:R-:W-:Y:S02]  /*0a10*/  IADD3 R32, P1, R19, R32, RZ ;  /* 0x0000002013207210 */ /* 0x000fe40007f3e0ff */
[----:B------:R-:W-:-:S03]  /*0a20*/  IADD3.X R35, R9, R17, RZ, P0, !PT ;  /* 0x0000001109237210 */ /* 0x000fc600007fe4ff */
[----:B------:R-:W-:Y:S01]  /*0a30*/  IMAD.X R33, R20, 0x1, R9, P1 ;  /* 0x0000000114217824 */ /* 0x000fe200008e0609 */
[--C-:B------:R-:W-:Y:S02]  /*0a40*/  SHF.R.U32.HI R9, RZ, 0x1b, R15.reuse ;  /* 0x0000001bff097819 */ /* 0x100fe4000001160f */
[C---:B------:R-:W-:Y:S02]  /*0a50*/  LEA R10, P0, R14.reuse, UR6, 0x2 ;  /* 0x000000060e0a7c11 */ /* 0x040fe4000f8010ff */
[----:B------:R-:W-:Y:S02]  /*0a60*/  LOP3.LUT R9, R9, 0x10, RZ, 0xc0, !PT ;  /* 0x0000001009097812 */ /* 0x000fe400078ec0ff */
[----:B------:R-:W-:Y:S01]  /*0a70*/  LEA.HI.X R15, R14, UR7, R15, 0x2, P0 ;  /* 0x000000070e0f7c11 */ /* 0x000fe200080f140f */
[----:B------:R-:W-:Y:S01]  /*0a80*/  IMAD.WIDE R12, R16, 0x4, R12 ;  /* 0x00000004100c7825 */ /* 0x000fe200078e020c */
[----:B------:R-:W-:-:S04]  /*0a90*/  IADD3 R14, P0, R9, R10, RZ ;  /* 0x0000000a090e7210 */ /* 0x000fc80007f1e0ff */
[----:B------:R-:W-:Y:S01]  /*0aa0*/  IADD3.X R9, RZ, R15, RZ, P0, !PT ;  /* 0x0000000fff097210 */ /* 0x000fe200007fe4ff */
[----:B------:R1:W3:Y:S01]  /*0ab0*/  LDG.E.EL R28, desc[UR4][R12.64] ;  /* 0x000000040c1c7981 */ /* 0x0002e2000c2e1900 */
[----:B------:R-:W-:Y:S02]  /*0ac0*/  IADD3 R10, P0, R14, R3, RZ ;  /* 0x000000030e0a7210 */ /* 0x000fe40007f1e0ff */
[----:B------:R-:W-:-:S03]  /*0ad0*/  IADD3 R14, P1, R19, R14, RZ ;  /* 0x0000000e130e7210 */ /* 0x000fc60007f3e0ff */
[----:B------:R-:W-:Y:S01]  /*0ae0*/  IMAD.X R11, R9, 0x1, R17, P0 ;  /* 0x00000001090b7824 */ /* 0x000fe200000e0611 */
[----:B------:R-:W-:Y:S01]  /*0af0*/  IADD3.X R15, R20, R9, RZ, P1, !PT ;  /* 0x00000009140f7210 */ /* 0x000fe20000ffe4ff */
[----:B-1----:R-:W1:Y:S01]  /*0b00*/  LDC.64 R12, c[0x0][0x250] ;  /* 0x00009400ff0c7b82 */ /* 0x002e620000000a00 */
[----:B------:R-:W-:-:S04]  /*0b10*/  IMAD.WIDE R30, R16, 0x4, R30 ;  /* 0x00000004101e7825 */ /* 0x000fc800078e021e */
[C---:B------:R-:W-:Y:S02]  /*0b20*/  IMAD.WIDE R34, R16.reuse, 0x4, R34 ;  /* 0x0000000410227825 */ /* 0x040fe400078e0222 */
[----:B------:R-:W3:Y:S02]  /*0b30*/  LDG.E.EL R30, desc[UR4][R30.64] ;  /* 0x000000041e1e7981 */ /* 0x000ee4000c2e1900 */
[C---:B------:R-:W-:Y:S02]  /*0b40*/  IMAD.WIDE R32, R16.reuse, 0x4, R32 ;  /* 0x0000000410207825 */ /* 0x040fe400078e0220 */
[----:B------:R-:W3:Y:S02]  /*0b50*/  LDG.E.EL R34, desc[UR4][R34.64] ;  /* 0x0000000422227981 */ /* 0x000ee4000c2e1900 */
[C---:B------:R-:W-:Y:S02]  /*0b60*/  IMAD.WIDE R10, R16.reuse, 0x4, R10 ;  /* 0x00000004100a7825 */ /* 0x040fe400078e020a */
[----:B------:R-:W3:Y:S02]  /*0b70*/  LDG.E.EL R32, desc[UR4][R32.64] ;  /* 0x0000000420207981 */ /* 0x000ee4000c2e1900 */
[----:B------:R-:W-:-:S02]  /*0b80*/  IMAD.WIDE R14, R16, 0x4, R14 ;  /* 0x00000004100e7825 */ /* 0x000fc400078e020e */
[----:B------:R-:W3:Y:S04]  /*0b90*/  LDG.E.EL R10, desc[UR4][R10.64] ;  /* 0x000000040a0a7981 */ /* 0x000ee8000c2e1900 */
[----:B------:R-:W3:Y:S01]  /*0ba0*/  LDG.E.EL R14, desc[UR4][R14.64] ;  /* 0x000000040e0e7981 */ /* 0x000ee2000c2e1900 */
[----:B-1----:R-:W-:-:S04]  /*0bb0*/  IMAD.WIDE R12, R2, 0x4, R12 ;  /* 0x00000004020c7825 */ /* 0x002fc800078e020c */
[C---:B------:R-:W-:Y:S01]  /*0bc0*/  FADD R4, R21.reuse, R4 ;  /* 0x0000000415047221 */ /* 0x040fe20000000000 */
[C---:B--2---:R-:W-:Y:S01]  /*0bd0*/  FADD R9, R21.reuse, R22 ;  /* 0x0000001615097221 */ /* 0x044fe20000000000 */
[----:B------:R-:W1:Y:S01]  /*0be0*/  LDC.64 R2, c[0x0][0x210] ;  /* 0x00008400ff027b82 */ /* 0x000e620000000a00 */
[----:B------:R-:W2:Y:S02]  /*0bf0*/  LDG.E.EL R13, desc[UR4][R12.64] ;  /* 0x000000040c0d7981 */ /* 0x000ea4000c2e1900 */
[----:B------:R-:W-:Y:S01]  /*0c00*/  FADD R9, -R4, R9 ;  /* 0x0000000904097221 */ /* 0x000fe20000000100 */
[----:B----4-:R-:W-:-:S03]  /*0c10*/  FADD R17, R21, R24 ;  /* 0x0000001815117221 */ /* 0x010fc60000000000 */
[----:B------:R-:W-:Y:S01]  /*0c20*/  FFMA R5, R5, R9, R4 ;  /* 0x0000000905057223 */ /* 0x000fe20000000004 */
[----:B-----5:R-:W-:Y:S01]  /*0c30*/  FADD R9, R21, R26 ;  /* 0x0000001a15097221 */ /* 0x020fe20000000000 */
[----:B------:R-:W-:Y:S02]  /*0c40*/  FADD R4, -R18, R29 ;  /* 0x0000001d12047221 */ /* 0x000fe40000000100 */
[----:B------:R-:W-:Y:S01]  /*0c50*/  FADD R5, -R8, R5 ;  /* 0x0000000508057221 */ /* 0x000fe20000000100 */
[----:B-1----:R-:W-:-:S04]  /*0c60*/  IMAD.WIDE R2, R0, 0x4, R2 ;  /* 0x0000000400027825 */ /* 0x002fc800078e0202 */
[----:B---3--:R-:W-:-:S04]  /*0c70*/  FADD R28, R21, R28 ;  /* 0x0000001c151c7221 */ /* 0x008fc80000000000 */
[----:B------:R-:W-:-:S04]  /*0c80*/  FADD R28, -R17, R28 ;  /* 0x0000001c111c7221 */ /* 0x000fc80000000100 */
[----:B------:R-:W-:Y:S01]  /*0c90*/  FFMA R28, R6, R28, R17 ;  /* 0x0000001c061c7223 */ /* 0x000fe20000000011 */
[C---:B------:R-:W-:Y:S01]  /*0ca0*/  FADD R30, R21.reuse, R30 ;  /* 0x0000001e151e7221 */ /* 0x040fe20000000000 */
[C---:B------:R-:W-:Y:S01]  /*0cb0*/  FADD R34, R21.reuse, R34 ;  /* 0x0000002215227221 */ /* 0x040fe20000000000 */
[C---:B------:R-:W-:Y:S01]  /*0cc0*/  FADD R32, R21.reuse, R32 ;  /* 0x0000002015207221 */ /* 0x040fe20000000000 */
[C---:B------:R-:W-:Y:S01]  /*0cd0*/  FADD R11, R21.reuse, R10 ;  /* 0x0000000a150b7221 */ /* 0x040fe20000000000 */
[----:B------:R-:W-:Y:S01]  /*0ce0*/  FADD R21, R21, R14 ;  /* 0x0000000e15157221 */ /* 0x000fe20000000000 */
[----:B------:R-:W-:Y:S02]  /*0cf0*/  FADD R30, -R9, R30 ;  /* 0x0000001e091e7221 */ /* 0x000fe40000000100 */
[----:B------:R-:W-:Y:S01]  /*0d00*/  FADD R11, -R34, R11 ;  /* 0x0000000b220b7221 */ /* 0x000fe20000000100 */
[----:B------:R-:W-:Y:S01]  /*0d10*/  FADD R21, -R32, R21 ;  /* 0x0000001520157221 */ /* 0x000fe20000000100 */
[----:B------:R-:W-:-:S02]  /*0d20*/  FFMA R9, R6, R30, R9 ;  /* 0x0000001e06097223 */ /* 0x000fc40000000009 */
[C---:B------:R-:W-:Y:S01]  /*0d30*/  FFMA R34, R7.reuse, R11, R34 ;  /* 0x0000000b07227223 */ /* 0x040fe20000000022 */
[----:B------:R-:W-:Y:S01]  /*0d40*/  FFMA R21, R7, R21, R32 ;  /* 0x0000001507157223 */ /* 0x000fe20000000020 */
[----:B------:R-:W-:-:S03]  /*0d50*/  FADD R9, -R28, R9 ;  /* 0x000000091c097221 */ /* 0x000fc60000000100 */
[----:B------:R-:W-:Y:S01]  /*0d60*/  FADD R7, -R34, R21 ;  /* 0x0000001522077221 */ /* 0x000fe20000000100 */
[C---:B--2---:R-:W-:Y:S01]  /*0d70*/  FFMA R4, R13.reuse, R4, R18 ;  /* 0x000000040d047223 */ /* 0x044fe20000000012 */
[C---:B------:R-:W-:Y:S01]  /*0d80*/  FFMA R5, R13.reuse, R5, R8 ;  /* 0x000000050d057223 */ /* 0x040fe20000000008 */
[C---:B------:R-:W-:Y:S01]  /*0d90*/  FFMA R6, R13.reuse, R9, R28 ;  /* 0x000000090d067223 */ /* 0x040fe2000000001c */
[----:B------:R-:W-:-:S05]  /*0da0*/  FFMA R7, R13, R7, R34 ;  /* 0x000000070d077223 */ /* 0x000fca0000000022 */
[----:B------:R-:W-:Y:S01]  /*0db0*/  STG.E.128 desc[UR4][R2.64], R4 ;  /* 0x0000000402007986 */ /* 0x000fe2000c101d04 */
[----:B------:R-:W-:Y:S05]  /*0dc0*/  EXIT ;  /* 0x000000000000794d */ /* 0x000fea0003800000 */
.L_x_0:
[----:B------:R-:W-:-:S00]  /*0dd0*/  BRA `(.L_x_0) ;  /* 0xfffffffc00fc7947 */ /* 0x000fc0000383ffff */
[----:B------:R-:W-:-:S00]  /*0de0*/  NOP ;  /* 0x0000000000007918 */ /* 0x000fc00000000000 */
        /* <DEDUP_REMOVED lines=9> */
.L_x_1:


//--------------------- .nv.constant0.triton_poi_fused__unsafe_index_add_convolution_mul_sub_52 --------------------------
	.section	.nv.constant0.triton_poi_fused__unsafe_index_add_convolution_mul_sub_52,"a",@progbits
	.sectionflags	@""
	.align	4
.nv.constant0.triton_poi_fused__unsafe_index_add_convolution_mul_sub_52:
	.zero		604
